//
// Generated by NVIDIA NVVM Compiler
//
// Compiler Build ID: CL-36424714
// Cuda compilation tools, release 13.0, V13.0.88
// Based on NVVM 20.0.0
//

.version 9.0
.target sm_100
.address_size 64

	// .globl	_Z11mineBitcoinPj

.visible .entry _Z11mineBitcoinPj(
	.param .u64 .ptr .align 1 _Z11mineBitcoinPj_param_0
)
{
	.reg .b32 	%r<4>;
	.reg .b64 	%rd<3>;

	ld.param.u64 	%rd1, [_Z11mineBitcoinPj_param_0];
	cvta.to.global.u64 	%rd2, %rd1;
	ld.global.u32 	%r1, [%rd2];
	max.u32 	%r2, %r1, 1000000000;
	add.s32 	%r3, %r2, 1;
	st.global.u32 	[%rd2], %r3;
	ret;

}


// ===== COMPILED SASS (sm_100) =====

	.target	sm_100

	.elftype	@"ET_EXEC"


//--------------------- .note.nv.tkinfo           --------------------------
	.section	.note.nv.tkinfo,"",@"SHT_NOTE"
	.sectionflags	@"SHF_NOTE_NV_TKINFO"
	.tkinfo
        /*0018*/ 	.word	0x00000002
        /*0030*/ 	.string	""
        /*0030*/ 	.string	"ptxas"
        /*0030*/ 	.string	"Cuda compilation tools, release 13.0, V13.0.88"
        /*0030*/ 	.string	"Build cuda_13.0.r13.0/compiler.36424714_0"
        /*0030*/ 	.string	"-arch sm_100 -m 64 "



//--------------------- .note.nv.cuinfo           --------------------------
	.section	.note.nv.cuinfo,"",@"SHT_NOTE"
	.sectionflags	@"SHF_NOTE_NV_CUINFO"
        /*0018*/ 	.short	0x0002
        /*001a*/ 	.short	0x0064
        /*001c*/ 	.short	0x0082
	.zero		2


//--------------------- .nv.info                  --------------------------
	.section	.nv.info,"",@"SHT_CUDA_INFO"
	.align	4


	//----- nvinfo : EIATTR_REGCOUNT
	.align		4
        /*0000*/ 	.byte	0x04, 0x2f
        /*0002*/ 	.short	(.L_1 - .L_0)
	.align		4
.L_0:
        /*0004*/ 	.word	index@(_Z11mineBitcoinPj)
        /*0008*/ 	.word	0x00000008


	//----- nvinfo : EIATTR_FRAME_SIZE
	.align		4
.L_1:
        /*000c*/ 	.byte	0x04, 0x11
        /*000e*/ 	.short	(.L_3 - .L_2)
	.align		4
.L_2:
        /*0010*/ 	.word	index@(_Z11mineBitcoinPj)
        /*0014*/ 	.word	0x00000000


	//----- nvinfo : EIATTR_MIN_STACK_SIZE
	.align		4
.L_3:
        /*0018*/ 	.byte	0x04, 0x12
        /*001a*/ 	.short	(.L_5 - .L_4)
	.align		4
.L_4:
        /*001c*/ 	.word	index@(_Z11mineBitcoinPj)
        /*0020*/ 	.word	0x00000000
.L_5:


//--------------------- .nv.compat                --------------------------
	.section	.nv.compat,"",@"SHT_CUDA_COMPAT_INFO"
	.align	4
        /*0000*/ 	.byte	0x02, 0x09, 0x00, 0x00, 0x02, 0x02, 0x01, 0x00, 0x02, 0x05, 0x05, 0x00, 0x03, 0x07, 0x01, 0x01
        /*0010*/ 	.byte	0x02, 0x03, 0x00, 0x00, 0x02, 0x06, 0x01, 0x00, 0x04, 0x0b, 0x08, 0x00, 0x09, 0x00, 0x00, 0x00
        /*0020*/ 	.byte	0x00, 0x00, 0x00, 0x00


//--------------------- .nv.info._Z11mineBitcoinPj --------------------------
	.section	.nv.info._Z11mineBitcoinPj,"",@"SHT_CUDA_INFO"
	.sectionflags	@""
	.align	4


	//----- nvinfo : EIATTR_CUDA_API_VERSION
	.align		4
        /*0000*/ 	.byte	0x04, 0x37
        /*0002*/ 	.short	(.L_7 - .L_6)
.L_6:
        /*0004*/ 	.word	0x00000082


	//----- nvinfo : EIATTR_KPARAM_INFO
	.align		4
.L_7:
        /*0008*/ 	.byte	0x04, 0x17
        /*000a*/ 	.short	(.L_9 - .L_8)
.L_8:
        /*000c*/ 	.word	0x00000000
        /*0010*/ 	.short	0x0000
        /*0012*/ 	.short	0x0000
        /*0014*/ 	.byte	0x00, 0xf5, 0x21, 0x00


	//----- nvinfo : EIATTR_SPARSE_MMA_MASK
	.align		4
.L_9:
        /*0018*/ 	.byte	0x03, 0x50
        /*001a*/ 	.short	0x0000


	//----- nvinfo : EIATTR_MAXREG_COUNT
	.align		4
        /*001c*/ 	.byte	0x03, 0x1b
        /*001e*/ 	.short	0x00ff


	//----- nvinfo : EIATTR_MERCURY_ISA_VERSION
	.align		4
        /*0020*/ 	.byte	0x03, 0x5f
        /*0022*/ 	.short	0x0101


	//----- nvinfo : EIATTR_VRC_CTA_INIT_COUNT
	.align		4
        /*0024*/ 	.byte	0x02, 0x4a
	.zero		1
	.zero		1


	//----- nvinfo : EIATTR_EXIT_INSTR_OFFSETS
	.align		4
        /*0028*/ 	.byte	0x04, 0x1c
        /*002a*/ 	.short	(.L_11 - .L_10)


	//   ....[0]....
.L_10:
        /*002c*/ 	.word	0x00000070


	//----- nvinfo : EIATTR_CBANK_PARAM_SIZE
	.align		4
.L_11:
        /*0030*/ 	.byte	0x03, 0x19
        /*0032*/ 	.short	0x0008


	//----- nvinfo : EIATTR_PARAM_CBANK
	.align		4
        /*0034*/ 	.byte	0x04, 0x0a
        /*0036*/ 	.short	(.L_13 - .L_12)
	.align		4
.L_12:
        /*0038*/ 	.word	index@(.nv.constant0._Z11mineBitcoinPj)
        /*003c*/ 	.short	0x0380
        /*003e*/ 	.short	0x0008


	//----- nvinfo : EIATTR_SW_WAR
	.align		4
.L_13:
        /*0040*/ 	.byte	0x04, 0x36
        /*0042*/ 	.short	(.L_15 - .L_14)
.L_14:
        /*0044*/ 	.word	0x00000008
.L_15:


//--------------------- .nv.callgraph             --------------------------
	.section	.nv.callgraph,"",@"SHT_CUDA_CALLGRAPH"
	.align	4
	.sectionentsize	8
	.align		4
        /*0000*/ 	.word	0x00000000
	.align		4
        /*0004*/ 	.word	0xffffffff
	.align		4
        /*0008*/ 	.word	0x00000000
	.align		4
        /*000c*/ 	.word	0xfffffffe
	.align		4
        /*0010*/ 	.word	0x00000000
	.align		4
        /*0014*/ 	.word	0xfffffffd
	.align		4
        /*0018*/ 	.word	0x00000000
	.align		4
        /*001c*/ 	.word	0xfffffffc


//--------------------- .text._Z11mineBitcoinPj   --------------------------
	.section	.text._Z11mineBitcoinPj,"ax",@progbits
	.align	128
        .global         _Z11mineBitcoinPj
        .type           _Z11mineBitcoinPj,@function
        .size           _Z11mineBitcoinPj,(.L_x_1 - _Z11mineBitcoinPj)
        .other          _Z11mineBitcoinPj,@"STO_CUDA_ENTRY STV_DEFAULT"
_Z11mineBitcoinPj:
.text._Z11mineBitcoinPj:
[----:B------:R-:W-:Y:S08]  /*0000*/  LDC R1, c[0x0][0x37c] ;  /* 0x0000df00ff017b82 */ /* 0x000ff00000000800 */
[----:B------:R-:W0:Y:S01]  /*0010*/  LDC.64 R2, c[0x0][0x380] ;  /* 0x0000e000ff027b82 */ /* 0x000e220000000a00 */
[----:B------:R-:W0:Y:S02]  /*0020*/  LDCU.64 UR4, c[0x0][0x358] ;  /* 0x00006b00ff0477ac */ /* 0x000e240008000a00 */
[----:B0-----:R-:W2:Y:S02]  /*0030*/  LDG.E R0, desc[UR4][R2.64] ;  /* 0x0000000402007981 */ /* 0x001ea4000c1e1900 */
[----:B--2---:R-:W-:-:S04]  /*0040*/  VIMNMX.U32 R0, PT, PT, R0, 0x3b9aca00, !PT ;  /* 0x3b9aca0000007848 */ /* 0x004fc80007fe0000 */
[----:B------:R-:W-:-:S05]  /*0050*/  IADD3 R5, PT, PT, R0, 0x1, RZ ;  /* 0x0000000100057810 */ /* 0x000fca0007ffe0ff */
[----:B------:R-:W-:Y:S01]  /*0060*/  STG.E desc[UR4][R2.64], R5 ;  /* 0x0000000502007986 */ /* 0x000fe2000c101904 */
[----:B------:R-:W-:Y:S05]  /*0070*/  EXIT ;  /* 0x000000000000794d */ /* 0x000fea0003800000 */
.L_x_0:
[----:B------:R-:W-:-:S00]  /*0080*/  BRA `(.L_x_0) ;  /* 0xfffffffc00fc7947 */ /* 0x000fc0000383ffff */
[----:B------:R-:W-:-:S00]  /*0090*/  NOP ;  /* 0x0000000000007918 */ /* 0x000fc00000000000 */
        /* <DEDUP_REMOVED lines=14> */
.L_x_1:


//--------------------- .nv.shared.reserved.0     --------------------------
	.section	.nv.shared.reserved.0,"aw",@nobits
	.weak		__nv_reservedSMEM_offset_0_alias
	.size		__nv_reservedSMEM_offset_0_alias, 0, 64
	.other		__nv_reservedSMEM_offset_0_alias,@"STO_CUDA_RESERVED_SHARED STV_DEFAULT"
__nv_reservedSMEM_offset_0_alias:
	.zero		0
	.zero		64


//--------------------- .nv.constant0._Z11mineBitcoinPj --------------------------
	.section	.nv.constant0._Z11mineBitcoinPj,"a",@progbits
	.sectionflags	@""
	.align	4
.nv.constant0._Z11mineBitcoinPj:
	.zero		904


//--------------------- SYMBOLS --------------------------

	.type		.nv.reservedSmem.offset0,@object
	.size		.nv.reservedSmem.offset0,0x4
